//
// Generated by NVIDIA NVVM Compiler
//
// Compiler Build ID: CL-36424714
// Cuda compilation tools, release 13.0, V13.0.88
// Based on NVVM 20.0.0
//

.version 9.0
.target sm_100
.address_size 64

	// .globl	_Z14struct_byvalue16Struct_fp_fp_f_fPf

.visible .entry _Z14struct_byvalue16Struct_fp_fp_f_fPf(
	.param .align 8 .b8 _Z14struct_byvalue16Struct_fp_fp_f_fPf_param_0[24],
	.param .u64 .ptr .align 1 _Z14struct_byvalue16Struct_fp_fp_f_fPf_param_1
)
{
	.reg .b32 	%r<3>;
	.reg .b32 	%f<3>;
	.reg .b64 	%rd<7>;

	ld.param.v2.f32 	{%f1, %f2}, [_Z14struct_byvalue16Struct_fp_fp_f_fPf_param_0+16];
	ld.param.u64 	%rd1, [_Z14struct_byvalue16Struct_fp_fp_f_fPf_param_0+8];
	ld.param.u64 	%rd2, [_Z14struct_byvalue16Struct_fp_fp_f_fPf_param_0];
	ld.param.u64 	%rd3, [_Z14struct_byvalue16Struct_fp_fp_f_fPf_param_1];
	cvta.to.global.u64 	%rd4, %rd3;
	cvta.to.global.u64 	%rd5, %rd2;
	cvta.to.global.u64 	%rd6, %rd1;
	st.global.f32 	[%rd4], %f1;
	st.global.f32 	[%rd4+4], %f2;
	mov.b32 	%r1, 1091567616;
	st.global.u32 	[%rd5], %r1;
	mov.b32 	%r2, 1092616192;
	st.global.u32 	[%rd6], %r2;
	ret;

}
	// .globl	_Z16struct_aspointerP14Struct_2floatsPf
.visible .entry _Z16struct_aspointerP14Struct_2floatsPf(
	.param .u64 .ptr .align 1 _Z16struct_aspointerP14Struct_2floatsPf_param_0,
	.param .u64 .ptr .align 1 _Z16struct_aspointerP14Struct_2floatsPf_param_1
)
{
	.reg .b32 	%f<3>;
	.reg .b64 	%rd<5>;

	ld.param.u64 	%rd1, [_Z16struct_aspointerP14Struct_2floatsPf_param_0];
	ld.param.u64 	%rd2, [_Z16struct_aspointerP14Struct_2floatsPf_param_1];
	cvta.to.global.u64 	%rd3, %rd2;
	cvta.to.global.u64 	%rd4, %rd1;
	ld.global.f32 	%f1, [%rd4];
	st.global.f32 	[%rd3], %f1;
	ld.global.f32 	%f2, [%rd4+4];
	st.global.f32 	[%rd3+4], %f2;
	ret;

}
	// .globl	_Z17kernel_twostructs16Struct_fp_fp_f_f9Struct_fp
.visible .entry _Z17kernel_twostructs16Struct_fp_fp_f_f9Struct_fp(
	.param .align 8 .b8 _Z17kernel_twostructs16Struct_fp_fp_f_f9Struct_fp_param_0[24],
	.param .align 8 .b8 _Z17kernel_twostructs16Struct_fp_fp_f_f9Struct_fp_param_1[8]
)
{
	.reg .b32 	%r<4>;
	.reg .b64 	%rd<7>;

	ld.param.u64 	%rd1, [_Z17kernel_twostructs16Struct_fp_fp_f_f9Struct_fp_param_1];
	ld.param.u64 	%rd2, [_Z17kernel_twostructs16Struct_fp_fp_f_f9Struct_fp_param_0+8];
	ld.param.u64 	%rd3, [_Z17kernel_twostructs16Struct_fp_fp_f_f9Struct_fp_param_0];
	cvta.to.global.u64 	%rd4, %rd3;
	cvta.to.global.u64 	%rd5, %rd2;
	cvta.to.global.u64 	%rd6, %rd1;
	mov.b32 	%r1, 1091567616;
	st.global.u32 	[%rd4], %r1;
	mov.b32 	%r2, 1092616192;
	st.global.u32 	[%rd5], %r2;
	mov.b32 	%r3, 1093664768;
	st.global.u32 	[%rd6], %r3;
	ret;

}
	// .globl	_Z24kernel_twostructs_noptrsP14Struct_2floatsP13Struct_1floatS1_Pf
.visible .entry _Z24kernel_twostructs_noptrsP14Struct_2floatsP13Struct_1floatS1_Pf(
	.param .u64 .ptr .align 1 _Z24kernel_twostructs_noptrsP14Struct_2floatsP13Struct_1floatS1_Pf_param_0,
	.param .u64 .ptr .align 1 _Z24kernel_twostructs_noptrsP14Struct_2floatsP13Struct_1floatS1_Pf_param_1,
	.param .align 4 .b8 _Z24kernel_twostructs_noptrsP14Struct_2floatsP13Struct_1floatS1_Pf_param_2[4],
	.param .u64 .ptr .align 1 _Z24kernel_twostructs_noptrsP14Struct_2floatsP13Struct_1floatS1_Pf_param_3
)
{
	.reg .pred 	%p<2>;
	.reg .b32 	%r<2>;
	.reg .b32 	%f<5>;
	.reg .b64 	%rd<7>;

	ld.param.f32 	%f1, [_Z24kernel_twostructs_noptrsP14Struct_2floatsP13Struct_1floatS1_Pf_param_2];
	ld.param.u64 	%rd1, [_Z24kernel_twostructs_noptrsP14Struct_2floatsP13Struct_1floatS1_Pf_param_0];
	ld.param.u64 	%rd2, [_Z24kernel_twostructs_noptrsP14Struct_2floatsP13Struct_1floatS1_Pf_param_1];
	ld.param.u64 	%rd3, [_Z24kernel_twostructs_noptrsP14Struct_2floatsP13Struct_1floatS1_Pf_param_3];
	mov.u32 	%r1, %tid.x;
	setp.ne.s32 	%p1, %r1, 0;
	@%p1 bra 	$L__BB3_2;
	cvta.to.global.u64 	%rd4, %rd1;
	cvta.to.global.u64 	%rd5, %rd3;
	cvta.to.global.u64 	%rd6, %rd2;
	ld.global.f32 	%f2, [%rd4];
	st.global.f32 	[%rd5], %f2;
	ld.global.f32 	%f3, [%rd4+4];
	st.global.f32 	[%rd5+4], %f3;
	ld.global.f32 	%f4, [%rd6];
	st.global.f32 	[%rd5+8], %f4;
	st.global.f32 	[%rd5+12], %f1;
$L__BB3_2:
	ret;

}


// ===== COMPILED SASS (sm_100) =====

	.target	sm_100

	.elftype	@"ET_EXEC"


//--------------------- .note.nv.tkinfo           --------------------------
	.section	.note.nv.tkinfo,"",@"SHT_NOTE"
	.sectionflags	@"SHF_NOTE_NV_TKINFO"
	.tkinfo
        /*0018*/ 	.word	0x00000002
        /*0030*/ 	.string	""
        /*0030*/ 	.string	"ptxas"
        /*0030*/ 	.string	"Cuda compilation tools, release 13.0, V13.0.88"
        /*0030*/ 	.string	"Build cuda_13.0.r13.0/compiler.36424714_0"
        /*0030*/ 	.string	"-arch sm_100 -m 64 "



//--------------------- .note.nv.cuinfo           --------------------------
	.section	.note.nv.cuinfo,"",@"SHT_NOTE"
	.sectionflags	@"SHF_NOTE_NV_CUINFO"
        /*0018*/ 	.short	0x0002
        /*001a*/ 	.short	0x0064
        /*001c*/ 	.short	0x0082
	.zero		2


//--------------------- .nv.info                  --------------------------
	.section	.nv.info,"",@"SHT_CUDA_INFO"
	.align	4


	//----- nvinfo : EIATTR_REGCOUNT
	.align		4
        /*0000*/ 	.byte	0x04, 0x2f
        /*0002*/ 	.short	(.L_1 - .L_0)
	.align		4
.L_0:
        /*0004*/ 	.word	index@(_Z14struct_byvalue16Struct_fp_fp_f_fPf)
        /*0008*/ 	.word	0x00000010


	//----- nvinfo : EIATTR_FRAME_SIZE
	.align		4
.L_1:
        /*000c*/ 	.byte	0x04, 0x11
        /*000e*/ 	.short	(.L_3 - .L_2)
	.align		4
.L_2:
        /*0010*/ 	.word	index@(_Z14struct_byvalue16Struct_fp_fp_f_fPf)
        /*0014*/ 	.word	0x00000000


	//----- nvinfo : EIATTR_REGCOUNT
	.align		4
.L_3:
        /*0018*/ 	.byte	0x04, 0x2f
        /*001a*/ 	.short	(.L_5 - .L_4)
	.align		4
.L_4:
        /*001c*/ 	.word	index@(_Z16struct_aspointerP14Struct_2floatsPf)
        /*0020*/ 	.word	0x0000000c


	//----- nvinfo : EIATTR_FRAME_SIZE
	.align		4
.L_5:
        /*0024*/ 	.byte	0x04, 0x11
        /*0026*/ 	.short	(.L_7 - .L_6)
	.align		4
.L_6:
        /*0028*/ 	.word	index@(_Z16struct_aspointerP14Struct_2floatsPf)
        /*002c*/ 	.word	0x00000000


	//----- nvinfo : EIATTR_REGCOUNT
	.align		4
.L_7:
        /*0030*/ 	.byte	0x04, 0x2f
        /*0032*/ 	.short	(.L_9 - .L_8)
	.align		4
.L_8:
        /*0034*/ 	.word	index@(_Z17kernel_twostructs16Struct_fp_fp_f_f9Struct_fp)
        /*0038*/ 	.word	0x00000010


	//----- nvinfo : EIATTR_FRAME_SIZE
	.align		4
.L_9:
        /*003c*/ 	.byte	0x04, 0x11
        /*003e*/ 	.short	(.L_11 - .L_10)
	.align		4
.L_10:
        /*0040*/ 	.word	index@(_Z17kernel_twostructs16Struct_fp_fp_f_f9Struct_fp)
        /*0044*/ 	.word	0x00000000


	//----- nvinfo : EIATTR_REGCOUNT
	.align		4
.L_11:
        /*0048*/ 	.byte	0x04, 0x2f
        /*004a*/ 	.short	(.L_13 - .L_12)
	.align		4
.L_12:
        /*004c*/ 	.word	index@(_Z24kernel_twostructs_noptrsP14Struct_2floatsP13Struct_1floatS1_Pf)
        /*0050*/ 	.word	0x00000010


	//----- nvinfo : EIATTR_FRAME_SIZE
	.align		4
.L_13:
        /*0054*/ 	.byte	0x04, 0x11
        /*0056*/ 	.short	(.L_15 - .L_14)
	.align		4
.L_14:
        /*0058*/ 	.word	index@(_Z24kernel_twostructs_noptrsP14Struct_2floatsP13Struct_1floatS1_Pf)
        /*005c*/ 	.word	0x00000000


	//----- nvinfo : EIATTR_MIN_STACK_SIZE
	.align		4
.L_15:
        /*0060*/ 	.byte	0x04, 0x12
        /*0062*/ 	.short	(.L_17 - .L_16)
	.align		4
.L_16:
        /*0064*/ 	.word	index@(_Z24kernel_twostructs_noptrsP14Struct_2floatsP13Struct_1floatS1_Pf)
        /*0068*/ 	.word	0x00000000


	//----- nvinfo : EIATTR_MIN_STACK_SIZE
	.align		4
.L_17:
        /*006c*/ 	.byte	0x04, 0x12
        /*006e*/ 	.short	(.L_19 - .L_18)
	.align		4
.L_18:
        /*0070*/ 	.word	index@(_Z17kernel_twostructs16Struct_fp_fp_f_f9Struct_fp)
        /*0074*/ 	.word	0x00000000


	//----- nvinfo : EIATTR_MIN_STACK_SIZE
	.align		4
.L_19:
        /*0078*/ 	.byte	0x04, 0x12
        /*007a*/ 	.short	(.L_21 - .L_20)
	.align		4
.L_20:
        /*007c*/ 	.word	index@(_Z16struct_aspointerP14Struct_2floatsPf)
        /*0080*/ 	.word	0x00000000


	//----- nvinfo : EIATTR_MIN_STACK_SIZE
	.align		4
.L_21:
        /*0084*/ 	.byte	0x04, 0x12
        /*0086*/ 	.short	(.L_23 - .L_22)
	.align		4
.L_22:
        /*0088*/ 	.word	index@(_Z14struct_byvalue16Struct_fp_fp_f_fPf)
        /*008c*/ 	.word	0x00000000
.L_23:


//--------------------- .nv.compat                --------------------------
	.section	.nv.compat,"",@"SHT_CUDA_COMPAT_INFO"
	.align	4
        /*0000*/ 	.byte	0x02, 0x09, 0x00, 0x00, 0x02, 0x02, 0x01, 0x00, 0x02, 0x05, 0x05, 0x00, 0x03, 0x07, 0x01, 0x01
        /*0010*/ 	.byte	0x02, 0x03, 0x00, 0x00, 0x02, 0x06, 0x01, 0x00, 0x04, 0x0b, 0x08, 0x00, 0x09, 0x00, 0x00, 0x00
        /*0020*/ 	.byte	0x00, 0x00, 0x00, 0x00


//--------------------- .nv.info._Z24kernel_twostructs_noptrsP14Struct_2floatsP13Struct_1floatS1_Pf --------------------------
	.section	.nv.info._Z24kernel_twostructs_noptrsP14Struct_2floatsP13Struct_1floatS1_Pf,"",@"SHT_CUDA_INFO"
	.sectionflags	@""
	.align	4


	//----- nvinfo : EIATTR_CUDA_API_VERSION
	.align		4
        /*0000*/ 	.byte	0x04, 0x37
        /*0002*/ 	.short	(.L_25 - .L_24)
.L_24:
        /*0004*/ 	.word	0x00000082


	//----- nvinfo : EIATTR_KPARAM_INFO
	.align		4
.L_25:
        /*0008*/ 	.byte	0x04, 0x17
        /*000a*/ 	.short	(.L_27 - .L_26)
.L_26:
        /*000c*/ 	.word	0x00000000
        /*0010*/ 	.short	0x0003
        /*0012*/ 	.short	0x0018
        /*0014*/ 	.byte	0x00, 0xf5, 0x21, 0x00


	//----- nvinfo : EIATTR_KPARAM_INFO
	.align		4
.L_27:
        /*0018*/ 	.byte	0x04, 0x17
        /*001a*/ 	.short	(.L_29 - .L_28)
.L_28:
        /*001c*/ 	.word	0x00000000
        /*0020*/ 	.short	0x0002
        /*0022*/ 	.short	0x0010
        /*0024*/ 	.byte	0x00, 0xf0, 0x11, 0x00


	//----- nvinfo : EIATTR_KPARAM_INFO
	.align		4
.L_29:
        /*0028*/ 	.byte	0x04, 0x17
        /*002a*/ 	.short	(.L_31 - .L_30)
.L_30:
        /*002c*/ 	.word	0x00000000
        /*0030*/ 	.short	0x0001
        /*0032*/ 	.short	0x0008
        /*0034*/ 	.byte	0x00, 0xf5, 0x21, 0x00


	//----- nvinfo : EIATTR_KPARAM_INFO
	.align		4
.L_31:
        /*0038*/ 	.byte	0x04, 0x17
        /*003a*/ 	.short	(.L_33 - .L_32)
.L_32:
        /*003c*/ 	.word	0x00000000
        /*0040*/ 	.short	0x0000
        /*0042*/ 	.short	0x0000
        /*0044*/ 	.byte	0x00, 0xf5, 0x21, 0x00


	//----- nvinfo : EIATTR_SPARSE_MMA_MASK
	.align		4
.L_33:
        /*0048*/ 	.byte	0x03, 0x50
        /*004a*/ 	.short	0x0000


	//----- nvinfo : EIATTR_MAXREG_COUNT
	.align		4
        /*004c*/ 	.byte	0x03, 0x1b
        /*004e*/ 	.short	0x00ff


	//----- nvinfo : EIATTR_MERCURY_ISA_VERSION
	.align		4
        /*0050*/ 	.byte	0x03, 0x5f
        /*0052*/ 	.short	0x0101


	//----- nvinfo : EIATTR_VRC_CTA_INIT_COUNT
	.align		4
        /*0054*/ 	.byte	0x02, 0x4a
	.zero		1
	.zero		1


	//----- nvinfo : EIATTR_EXIT_INSTR_OFFSETS
	.align		4
        /*0058*/ 	.byte	0x04, 0x1c
        /*005a*/ 	.short	(.L_35 - .L_34)


	//   ....[0]....
.L_34:
        /*005c*/ 	.word	0x00000030


	//   ....[1]....
        /*0060*/ 	.word	0x00000100


	//----- nvinfo : EIATTR_CBANK_PARAM_SIZE
	.align		4
.L_35:
        /*0064*/ 	.byte	0x03, 0x19
        /*0066*/ 	.short	0x0020


	//----- nvinfo : EIATTR_PARAM_CBANK
	.align		4
        /*0068*/ 	.byte	0x04, 0x0a
        /*006a*/ 	.short	(.L_37 - .L_36)
	.align		4
.L_36:
        /*006c*/ 	.word	index@(.nv.constant0._Z24kernel_twostructs_noptrsP14Struct_2floatsP13Struct_1floatS1_Pf)
        /*0070*/ 	.short	0x0380
        /*0072*/ 	.short	0x0020


	//----- nvinfo : EIATTR_SW_WAR
	.align		4
.L_37:
        /*0074*/ 	.byte	0x04, 0x36
        /*0076*/ 	.short	(.L_39 - .L_38)
.L_38:
        /*0078*/ 	.word	0x00000008
.L_39:


//--------------------- .nv.info._Z17kernel_twostructs16Struct_fp_fp_f_f9Struct_fp --------------------------
	.section	.nv.info._Z17kernel_twostructs16Struct_fp_fp_f_f9Struct_fp,"",@"SHT_CUDA_INFO"
	.sectionflags	@""
	.align	4


	//----- nvinfo : EIATTR_CUDA_API_VERSION
	.align		4
        /*0000*/ 	.byte	0x04, 0x37
        /*0002*/ 	.short	(.L_41 - .L_40)
.L_40:
        /*0004*/ 	.word	0x00000082


	//----- nvinfo : EIATTR_KPARAM_INFO
	.align		4
.L_41:
        /*0008*/ 	.byte	0x04, 0x17
        /*000a*/ 	.short	(.L_43 - .L_42)
.L_42:
        /*000c*/ 	.word	0x00000000
        /*0010*/ 	.short	0x0001
        /*0012*/ 	.short	0x0018
        /*0014*/ 	.byte	0x00, 0xf0, 0x21, 0x00


	//----- nvinfo : EIATTR_KPARAM_INFO
	.align		4
.L_43:
        /*0018*/ 	.byte	0x04, 0x17
        /*001a*/ 	.short	(.L_45 - .L_44)
.L_44:
        /*001c*/ 	.word	0x00000000
        /*0020*/ 	.short	0x0000
        /*0022*/ 	.short	0x0000
        /*0024*/ 	.byte	0x00, 0xf0, 0x61, 0x00


	//----- nvinfo : EIATTR_SPARSE_MMA_MASK
	.align		4
.L_45:
        /*0028*/ 	.byte	0x03, 0x50
        /*002a*/ 	.short	0x0000


	//----- nvinfo : EIATTR_MAXREG_COUNT
	.align		4
        /*002c*/ 	.byte	0x03, 0x1b
        /*002e*/ 	.short	0x00ff


	//----- nvinfo : EIATTR_MERCURY_ISA_VERSION
	.align		4
        /*0030*/ 	.byte	0x03, 0x5f
        /*0032*/ 	.short	0x0101


	//----- nvinfo : EIATTR_VRC_CTA_INIT_COUNT
	.align		4
        /*0034*/ 	.byte	0x02, 0x4a
	.zero		1
	.zero		1


	//----- nvinfo : EIATTR_EXIT_INSTR_OFFSETS
	.align		4
        /*0038*/ 	.byte	0x04, 0x1c
        /*003a*/ 	.short	(.L_47 - .L_46)


	//   ....[0]....
.L_46:
        /*003c*/ 	.word	0x000000b0


	//----- nvinfo : EIATTR_CBANK_PARAM_SIZE
	.align		4
.L_47:
        /*0040*/ 	.byte	0x03, 0x19
        /*0042*/ 	.short	0x0020


	//----- nvinfo : EIATTR_PARAM_CBANK
	.align		4
        /*0044*/ 	.byte	0x04, 0x0a
        /*0046*/ 	.short	(.L_49 - .L_48)
	.align		4
.L_48:
        /*0048*/ 	.word	index@(.nv.constant0._Z17kernel_twostructs16Struct_fp_fp_f_f9Struct_fp)
        /*004c*/ 	.short	0x0380
        /*004e*/ 	.short	0x0020


	//----- nvinfo : EIATTR_SW_WAR
	.align		4
.L_49:
        /*0050*/ 	.byte	0x04, 0x36
        /*0052*/ 	.short	(.L_51 - .L_50)
.L_50:
        /*0054*/ 	.word	0x00000008
.L_51:


//--------------------- .nv.info._Z16struct_aspointerP14Struct_2floatsPf --------------------------
	.section	.nv.info._Z16struct_aspointerP14Struct_2floatsPf,"",@"SHT_CUDA_INFO"
	.sectionflags	@""
	.align	4


	//----- nvinfo : EIATTR_CUDA_API_VERSION
	.align		4
        /*0000*/ 	.byte	0x04, 0x37
        /*0002*/ 	.short	(.L_53 - .L_52)
.L_52:
        /*0004*/ 	.word	0x00000082


	//----- nvinfo : EIATTR_KPARAM_INFO
	.align		4
.L_53:
        /*0008*/ 	.byte	0x04, 0x17
        /*000a*/ 	.short	(.L_55 - .L_54)
.L_54:
        /*000c*/ 	.word	0x00000000
        /*0010*/ 	.short	0x0001
        /*0012*/ 	.short	0x0008
        /*0014*/ 	.byte	0x00, 0xf5, 0x21, 0x00


	//----- nvinfo : EIATTR_KPARAM_INFO
	.align		4
.L_55:
        /*0018*/ 	.byte	0x04, 0x17
        /*001a*/ 	.short	(.L_57 - .L_56)
.L_56:
        /*001c*/ 	.word	0x00000000
        /*0020*/ 	.short	0x0000
        /*0022*/ 	.short	0x0000
        /*0024*/ 	.byte	0x00, 0xf5, 0x21, 0x00


	//----- nvinfo : EIATTR_SPARSE_MMA_MASK
	.align		4
.L_57:
        /*0028*/ 	.byte	0x03, 0x50
        /*002a*/ 	.short	0x0000


	//----- nvinfo : EIATTR_MAXREG_COUNT
	.align		4
        /*002c*/ 	.byte	0x03, 0x1b
        /*002e*/ 	.short	0x00ff


	//----- nvinfo : EIATTR_MERCURY_ISA_VERSION
	.align		4
        /*0030*/ 	.byte	0x03, 0x5f
        /*0032*/ 	.short	0x0101


	//----- nvinfo : EIATTR_VRC_CTA_INIT_COUNT
	.align		4
        /*0034*/ 	.byte	0x02, 0x4a
	.zero		1
	.zero		1


	//----- nvinfo : EIATTR_EXIT_INSTR_OFFSETS
	.align		4
        /*0038*/ 	.byte	0x04, 0x1c
        /*003a*/ 	.short	(.L_59 - .L_58)


	//   ....[0]....
.L_58:
        /*003c*/ 	.word	0x00000080


	//----- nvinfo : EIATTR_CBANK_PARAM_SIZE
	.align		4
.L_59:
        /*0040*/ 	.byte	0x03, 0x19
        /*0042*/ 	.short	0x0010


	//----- nvinfo : EIATTR_PARAM_CBANK
	.align		4
        /*0044*/ 	.byte	0x04, 0x0a
        /*0046*/ 	.short	(.L_61 - .L_60)
	.align		4
.L_60:
        /*0048*/ 	.word	index@(.nv.constant0._Z16struct_aspointerP14Struct_2floatsPf)
        /*004c*/ 	.short	0x0380
        /*004e*/ 	.short	0x0010


	//----- nvinfo : EIATTR_SW_WAR
	.align		4
.L_61:
        /*0050*/ 	.byte	0x04, 0x36
        /*0052*/ 	.short	(.L_63 - .L_62)
.L_62:
        /*0054*/ 	.word	0x00000008
.L_63:


//--------------------- .nv.info._Z14struct_byvalue16Struct_fp_fp_f_fPf --------------------------
	.section	.nv.info._Z14struct_byvalue16Struct_fp_fp_f_fPf,"",@"SHT_CUDA_INFO"
	.sectionflags	@""
	.align	4


	//----- nvinfo : EIATTR_CUDA_API_VERSION
	.align		4
        /*0000*/ 	.byte	0x04, 0x37
        /*0002*/ 	.short	(.L_65 - .L_64)
.L_64:
        /*0004*/ 	.word	0x00000082


	//----- nvinfo : EIATTR_KPARAM_INFO
	.align		4
.L_65:
        /*0008*/ 	.byte	0x04, 0x17
        /*000a*/ 	.short	(.L_67 - .L_66)
.L_66:
        /*000c*/ 	.word	0x00000000
        /*0010*/ 	.short	0x0001
        /*0012*/ 	.short	0x0018
        /*0014*/ 	.byte	0x00, 0xf5, 0x21, 0x00


	//----- nvinfo : EIATTR_KPARAM_INFO
	.align		4
.L_67:
        /*0018*/ 	.byte	0x04, 0x17
        /*001a*/ 	.short	(.L_69 - .L_68)
.L_68:
        /*001c*/ 	.word	0x00000000
        /*0020*/ 	.short	0x0000
        /*0022*/ 	.short	0x0000
        /*0024*/ 	.byte	0x00, 0xf0, 0x61, 0x00


	//----- nvinfo : EIATTR_SPARSE_MMA_MASK
	.align		4
.L_69:
        /*0028*/ 	.byte	0x03, 0x50
        /*002a*/ 	.short	0x0000


	//----- nvinfo : EIATTR_MAXREG_COUNT
	.align		4
        /*002c*/ 	.byte	0x03, 0x1b
        /*002e*/ 	.short	0x00ff


	//----- nvinfo : EIATTR_MERCURY_ISA_VERSION
	.align		4
        /*0030*/ 	.byte	0x03, 0x5f
        /*0032*/ 	.short	0x0101


	//----- nvinfo : EIATTR_VRC_CTA_INIT_COUNT
	.align		4
        /*0034*/ 	.byte	0x02, 0x4a
	.zero		1
	.zero		1


	//----- nvinfo : EIATTR_EXIT_INSTR_OFFSETS
	.align		4
        /*0038*/ 	.byte	0x04, 0x1c
        /*003a*/ 	.short	(.L_71 - .L_70)


	//   ....[0]....
.L_70:
        /*003c*/ 	.word	0x000000c0


	//----- nvinfo : EIATTR_CBANK_PARAM_SIZE
	.align		4
.L_71:
        /*0040*/ 	.byte	0x03, 0x19
        /*0042*/ 	.short	0x0020


	//----- nvinfo : EIATTR_PARAM_CBANK
	.align		4
        /*0044*/ 	.byte	0x04, 0x0a
        /*0046*/ 	.short	(.L_73 - .L_72)
	.align		4
.L_72:
        /*0048*/ 	.word	index@(.nv.constant0._Z14struct_byvalue16Struct_fp_fp_f_fPf)
        /*004c*/ 	.short	0x0380
        /*004e*/ 	.short	0x0020


	//----- nvinfo : EIATTR_SW_WAR
	.align		4
.L_73:
        /*0050*/ 	.byte	0x04, 0x36
        /*0052*/ 	.short	(.L_75 - .L_74)
.L_74:
        /*0054*/ 	.word	0x00000008
.L_75:


//--------------------- .nv.callgraph             --------------------------
	.section	.nv.callgraph,"",@"SHT_CUDA_CALLGRAPH"
	.align	4
	.sectionentsize	8
	.align		4
        /*0000*/ 	.word	0x00000000
	.align		4
        /*0004*/ 	.word	0xffffffff
	.align		4
        /*0008*/ 	.word	0x00000000
	.align		4
        /*000c*/ 	.word	0xfffffffe
	.align		4
        /*0010*/ 	.word	0x00000000
	.align		4
        /*0014*/ 	.word	0xfffffffd
	.align		4
        /*0018*/ 	.word	0x00000000
	.align		4
        /*001c*/ 	.word	0xfffffffc


//--------------------- .text._Z24kernel_twostructs_noptrsP14Struct_2floatsP13Struct_1floatS1_Pf --------------------------
	.section	.text._Z24kernel_twostructs_noptrsP14Struct_2floatsP13Struct_1floatS1_Pf,"ax",@progbits
	.align	128
        .global         _Z24kernel_twostructs_noptrsP14Struct_2floatsP13Struct_1floatS1_Pf
        .type           _Z24kernel_twostructs_noptrsP14Struct_2floatsP13Struct_1floatS1_Pf,@function
        .size           _Z24kernel_twostructs_noptrsP14Struct_2floatsP13Struct_1floatS1_Pf,(.L_x_4 - _Z24kernel_twostructs_noptrsP14Struct_2floatsP13Struct_1floatS1_Pf)
        .other          _Z24kernel_twostructs_noptrsP14Struct_2floatsP13Struct_1floatS1_Pf,@"STO_CUDA_ENTRY STV_DEFAULT"
_Z24kernel_twostructs_noptrsP14Struct_2floatsP13Struct_1floatS1_Pf:
.text._Z24kernel_twostructs_noptrsP14Struct_2floatsP13Struct_1floatS1_Pf:
[----:B------:R-:W-:Y:S01]  /*0000*/  LDC R1, c[0x0][0x37c] ;  /* 0x0000df00ff017b82 */ /* 0x000fe20000000800 */
[----:B------:R-:W0:Y:S02]  /*0010*/  S2R R0, SR_TID.X ;  /* 0x0000000000007919 */ /* 0x000e240000002100 */
[----:B0-----:R-:W-:-:S13]  /*0020*/  ISETP.NE.AND P0, PT, R0, RZ, PT ;  /* 0x000000ff0000720c */ /* 0x001fda0003f05270 */
[----:B------:R-:W-:Y:S05]  /*0030*/  @P0 EXIT ;  /* 0x000000000000094d */ /* 0x000fea0003800000 */
[----:B------:R-:W0:Y:S01]  /*0040*/  LDC.64 R2, c[0x0][0x380] ;  /* 0x0000e000ff027b82 */ /* 0x000e220000000a00 */
[----:B------:R-:W0:Y:S07]  /*0050*/  LDCU.64 UR4, c[0x0][0x358] ;  /* 0x00006b00ff0477ac */ /* 0x000e2e0008000a00 */
[----:B------:R-:W1:Y:S08]  /*0060*/  LDC.64 R4, c[0x0][0x398] ;  /* 0x0000e600ff047b82 */ /* 0x000e700000000a00 */
[----:B------:R-:W2:Y:S01]  /*0070*/  LDC.64 R6, c[0x0][0x388] ;  /* 0x0000e200ff067b82 */ /* 0x000ea20000000a00 */
[----:B0-----:R-:W1:Y:S07]  /*0080*/  LDG.E R9, desc[UR4][R2.64] ;  /* 0x0000000402097981 */ /* 0x001e6e000c1e1900 */
[----:B------:R-:W0:Y:S01]  /*0090*/  LDC R13, c[0x0][0x390] ;  /* 0x0000e400ff0d7b82 */ /* 0x000e220000000800 */
[----:B-1----:R-:W-:Y:S04]  /*00a0*/  STG.E desc[UR4][R4.64], R9 ;  /* 0x0000000904007986 */ /* 0x002fe8000c101904 */
[----:B------:R-:W3:Y:S04]  /*00b0*/  LDG.E R11, desc[UR4][R2.64+0x4] ;  /* 0x00000404020b7981 */ /* 0x000ee8000c1e1900 */
[----:B---3--:R-:W-:Y:S04]  /*00c0*/  STG.E desc[UR4][R4.64+0x4], R11 ;  /* 0x0000040b04007986 */ /* 0x008fe8000c101904 */
[----:B--2---:R-:W2:Y:S04]  /*00d0*/  LDG.E R7, desc[UR4][R6.64] ;  /* 0x0000000406077981 */ /* 0x004ea8000c1e1900 */
[----:B0-----:R-:W-:Y:S04]  /*00e0*/  STG.E desc[UR4][R4.64+0xc], R13 ;  /* 0x00000c0d04007986 */ /* 0x001fe8000c101904 */
[----:B--2---:R-:W-:Y:S01]  /*00f0*/  STG.E desc[UR4][R4.64+0x8], R7 ;  /* 0x0000080704007986 */ /* 0x004fe2000c101904 */
[----:B------:R-:W-:Y:S05]  /*0100*/  EXIT ;  /* 0x000000000000794d */ /* 0x000fea0003800000 */
.L_x_0:
[----:B------:R-:W-:-:S00]  /*0110*/  BRA `(.L_x_0) ;  /* 0xfffffffc00fc7947 */ /* 0x000fc0000383ffff */
[----:B------:R-:W-:-:S00]  /*0120*/  NOP ;  /* 0x0000000000007918 */ /* 0x000fc00000000000 */
        /* <DEDUP_REMOVED lines=13> */
.L_x_4:


//--------------------- .text._Z17kernel_twostructs16Struct_fp_fp_f_f9Struct_fp --------------------------
	.section	.text._Z17kernel_twostructs16Struct_fp_fp_f_f9Struct_fp,"ax",@progbits
	.align	128
        .global         _Z17kernel_twostructs16Struct_fp_fp_f_f9Struct_fp
        .type           _Z17kernel_twostructs16Struct_fp_fp_f_f9Struct_fp,@function
        .size           _Z17kernel_twostructs16Struct_fp_fp_f_f9Struct_fp,(.L_x_5 - _Z17kernel_twostructs16Struct_fp_fp_f_f9Struct_fp)
        .other          _Z17kernel_twostructs16Struct_fp_fp_f_f9Struct_fp,@"STO_CUDA_ENTRY STV_DEFAULT"
_Z17kernel_twostructs16Struct_fp_fp_f_f9Struct_fp:
.text._Z17kernel_twostructs16Struct_fp_fp_f_f9Struct_fp:
[----:B------:R-:W-:Y:S08]  /*0000*/  LDC R1, c[0x0][0x37c] ;  /* 0x0000df00ff017b82 */ /* 0x000ff00000000800 */
[----:B------:R-:W0:Y:S01]  /*0010*/  LDC.64 R2, c[0x0][0x380] ;  /* 0x0000e000ff027b82 */ /* 0x000e220000000a00 */
[----:B------:R-:W0:Y:S01]  /*0020*/  LDCU.64 UR4, c[0x0][0x358] ;  /* 0x00006b00ff0477ac */ /* 0x000e220008000a00 */
[----:B------:R-:W-:Y:S01]  /*0030*/  HFMA2 R9, -RZ, RZ, 2.53125, 0 ;  /* 0x41100000ff097431 */ /* 0x000fe200000001ff */
[----:B------:R-:W-:Y:S01]  /*0040*/  MOV R11, 0x41200000 ;  /* 0x41200000000b7802 */ /* 0x000fe20000000f00 */
[----:B------:R-:W-:-:S04]  /*0050*/  HFMA2 R13, -RZ, RZ, 2.59375, 0 ;  /* 0x41300000ff0d7431 */ /* 0x000fc800000001ff */
[----:B------:R-:W1:Y:S08]  /*0060*/  LDC.64 R4, c[0x0][0x388] ;  /* 0x0000e200ff047b82 */ /* 0x000e700000000a00 */
[----:B------:R-:W2:Y:S01]  /*0070*/  LDC.64 R6, c[0x0][0x398] ;  /* 0x0000e600ff067b82 */ /* 0x000ea20000000a00 */
[----:B0-----:R-:W-:Y:S04]  /*0080*/  STG.E desc[UR4][R2.64], R9 ;  /* 0x0000000902007986 */ /* 0x001fe8000c101904 */
[----:B-1----:R-:W-:Y:S04]  /*0090*/  STG.E desc[UR4][R4.64], R11 ;  /* 0x0000000b04007986 */ /* 0x002fe8000c101904 */
[----:B--2---:R-:W-:Y:S01]  /*00a0*/  STG.E desc[UR4][R6.64], R13 ;  /* 0x0000000d06007986 */ /* 0x004fe2000c101904 */
[----:B------:R-:W-:Y:S05]  /*00b0*/  EXIT ;  /* 0x000000000000794d */ /* 0x000fea0003800000 */
.L_x_1:
        /* <DEDUP_REMOVED lines=12> */
.L_x_5:


//--------------------- .text._Z16struct_aspointerP14Struct_2floatsPf --------------------------
	.section	.text._Z16struct_aspointerP14Struct_2floatsPf,"ax",@progbits
	.align	128
        .global         _Z16struct_aspointerP14Struct_2floatsPf
        .type           _Z16struct_aspointerP14Struct_2floatsPf,@function
        .size           _Z16struct_aspointerP14Struct_2floatsPf,(.L_x_6 - _Z16struct_aspointerP14Struct_2floatsPf)
        .other          _Z16struct_aspointerP14Struct_2floatsPf,@"STO_CUDA_ENTRY STV_DEFAULT"
_Z16struct_aspointerP14Struct_2floatsPf:
.text._Z16struct_aspointerP14Struct_2floatsPf:
[----:B------:R-:W-:Y:S08]  /*0000*/  LDC R1, c[0x0][0x37c] ;  /* 0x0000df00ff017b82 */ /* 0x000ff00000000800 */
[----:B------:R-:W0:Y:S01]  /*0010*/  LDC.64 R2, c[0x0][0x380] ;  /* 0x0000e000ff027b82 */ /* 0x000e220000000a00 */
[----:B------:R-:W0:Y:S02]  /*0020*/  LDCU.64 UR4, c[0x0][0x358] ;  /* 0x00006b00ff0477ac */ /* 0x000e240008000a00 */
[----:B0-----:R-:W2:Y:S05]  /*0030*/  LDG.E R7, desc[UR4][R2.64] ;  /* 0x0000000402077981 */ /* 0x001eaa000c1e1900 */
[----:B------:R-:W2:Y:S02]  /*0040*/  LDC.64 R4, c[0x0][0x388] ;  /* 0x0000e200ff047b82 */ /* 0x000ea40000000a00 */
[----:B--2---:R-:W-:Y:S04]  /*0050*/  STG.E desc[UR4][R4.64], R7 ;  /* 0x0000000704007986 */ /* 0x004fe8000c101904 */
[----:B------:R-:W2:Y:S04]  /*0060*/  LDG.E R9, desc[UR4][R2.64+0x4] ;  /* 0x0000040402097981 */ /* 0x000ea8000c1e1900 */
[----:B--2---:R-:W-:Y:S01]  /*0070*/  STG.E desc[UR4][R4.64+0x4], R9 ;  /* 0x0000040904007986 */ /* 0x004fe2000c101904 */
[----:B------:R-:W-:Y:S05]  /*0080*/  EXIT ;  /* 0x000000000000794d */ /* 0x000fea0003800000 */
.L_x_2:
        /* <DEDUP_REMOVED lines=15> */
.L_x_6:


//--------------------- .text._Z14struct_byvalue16Struct_fp_fp_f_fPf --------------------------
	.section	.text._Z14struct_byvalue16Struct_fp_fp_f_fPf,"ax",@progbits
	.align	128
        .global         _Z14struct_byvalue16Struct_fp_fp_f_fPf
        .type           _Z14struct_byvalue16Struct_fp_fp_f_fPf,@function
        .size           _Z14struct_byvalue16Struct_fp_fp_f_fPf,(.L_x_7 - _Z14struct_byvalue16Struct_fp_fp_f_fPf)
        .other          _Z14struct_byvalue16Struct_fp_fp_f_fPf,@"STO_CUDA_ENTRY STV_DEFAULT"
_Z14struct_byvalue16Struct_fp_fp_f_fPf:
.text._Z14struct_byvalue16Struct_fp_fp_f_fPf:
[----:B------:R-:W-:Y:S08]  /*0000*/  LDC R1, c[0x0][0x37c] ;  /* 0x0000df00ff017b82 */ /* 0x000ff00000000800 */
[----:B------:R-:W0:Y:S01]  /*0010*/  LDC.64 R2, c[0x0][0x398] ;  /* 0x0000e600ff027b82 */ /* 0x000e220000000a00 */
[----:B------:R-:W0:Y:S01]  /*0020*/  LDCU.64 UR4, c[0x0][0x358] ;  /* 0x00006b00ff0477ac */ /* 0x000e220008000a00 */
[----:B------:R-:W-:Y:S01]  /*0030*/  HFMA2 R11, -RZ, RZ, 2.53125, 0 ;  /* 0x41100000ff0b7431 */ /* 0x000fe200000001ff */
[----:B------:R-:W-:-:S05]  /*0040*/  MOV R13, 0x41200000 ;  /* 0x41200000000d7802 */ /* 0x000fca0000000f00 */
[----:B------:R-:W0:Y:S08]  /*0050*/  LDC.64 R8, c[0x0][0x390] ;  /* 0x0000e400ff087b82 */ /* 0x000e300000000a00 */
[----:B------:R-:W1:Y:S08]  /*0060*/  LDC.64 R4, c[0x0][0x380] ;  /* 0x0000e000ff047b82 */ /* 0x000e700000000a00 */
[----:B------:R-:W2:Y:S01]  /*0070*/  LDC.64 R6, c[0x0][0x388] ;  /* 0x0000e200ff067b82 */ /* 0x000ea20000000a00 */
[----:B0-----:R-:W-:Y:S04]  /*0080*/  STG.E desc[UR4][R2.64], R8 ;  /* 0x0000000802007986 */ /* 0x001fe8000c101904 */
[----:B------:R-:W-:Y:S04]  /*0090*/  STG.E desc[UR4][R2.64+0x4], R9 ;  /* 0x0000040902007986 */ /* 0x000fe8000c101904 */
[----:B-1----:R-:W-:Y:S04]  /*00a0*/  STG.E desc[UR4][R4.64], R11 ;  /* 0x0000000b04007986 */ /* 0x002fe8000c101904 */
[----:B--2---:R-:W-:Y:S01]  /*00b0*/  STG.E desc[UR4][R6.64], R13 ;  /* 0x0000000d06007986 */ /* 0x004fe2000c101904 */
[----:B------:R-:W-:Y:S05]  /*00c0*/  EXIT ;  /* 0x000000000000794d */ /* 0x000fea0003800000 */
.L_x_3:
        /* <DEDUP_REMOVED lines=11> */
.L_x_7:


//--------------------- .nv.shared.reserved.0     --------------------------
	.section	.nv.shared.reserved.0,"aw",@nobits
	.weak		__nv_reservedSMEM_offset_0_alias
	.size		__nv_reservedSMEM_offset_0_alias, 0, 64
	.other		__nv_reservedSMEM_offset_0_alias,@"STO_CUDA_RESERVED_SHARED STV_DEFAULT"
__nv_reservedSMEM_offset_0_alias:
	.zero		0
	.zero		64


//--------------------- .nv.constant0._Z24kernel_twostructs_noptrsP14Struct_2floatsP13Struct_1floatS1_Pf --------------------------
	.section	.nv.constant0._Z24kernel_twostructs_noptrsP14Struct_2floatsP13Struct_1floatS1_Pf,"a",@progbits
	.sectionflags	@""
	.align	4
.nv.constant0._Z24kernel_twostructs_noptrsP14Struct_2floatsP13Struct_1floatS1_Pf:
	.zero		928


//--------------------- .nv.constant0._Z17kernel_twostructs16Struct_fp_fp_f_f9Struct_fp --------------------------
	.section	.nv.constant0._Z17kernel_twostructs16Struct_fp_fp_f_f9Struct_fp,"a",@progbits
	.sectionflags	@""
	.align	4
.nv.constant0._Z17kernel_twostructs16Struct_fp_fp_f_f9Struct_fp:
	.zero		928


//--------------------- .nv.constant0._Z16struct_aspointerP14Struct_2floatsPf --------------------------
	.section	.nv.constant0._Z16struct_aspointerP14Struct_2floatsPf,"a",@progbits
	.sectionflags	@""
	.align	4
.nv.constant0._Z16struct_aspointerP14Struct_2floatsPf:
	.zero		912


//--------------------- .nv.constant0._Z14struct_byvalue16Struct_fp_fp_f_fPf --------------------------
	.section	.nv.constant0._Z14struct_byvalue16Struct_fp_fp_f_fPf,"a",@progbits
	.sectionflags	@""
	.align	4
.nv.constant0._Z14struct_byvalue16Struct_fp_fp_f_fPf:
	.zero		928


//--------------------- SYMBOLS --------------------------

	.type		.nv.reservedSmem.offset0,@object
	.size		.nv.reservedSmem.offset0,0x4
